	.headerflags	@"EF_CUDA_TEXMODE_UNIFIED EF_CUDA_64BIT_ADDRESS EF_CUDA_ACCELERATORS EF_CUDA_SM90 EF_CUDA_VIRTUAL_SM(EF_CUDA_SM90)"
	.elftype	@"ET_EXEC"


//--------------------- .nv.info                  --------------------------
	.section	.nv.info,"",@"SHT_CUDA_INFO"
	.align	4


	//----- nvinfo : EIATTR_REGCOUNT
	.align		4
        /*0000*/ 	.byte	0x04, 0x2f
        /*0002*/ 	.short	(.L_1 - .L_0)
	.align		4
.L_0:
        /*0004*/ 	.word	index@(triton_poi_fused_mul_sigmoid_24)
        /*0008*/ 	.word	0x0000000a


	//----- nvinfo : EIATTR_MIN_STACK_SIZE
	.align		4
.L_1:
        /*000c*/ 	.byte	0x04, 0x12
        /*000e*/ 	.short	(.L_3 - .L_2)
	.align		4
.L_2:
        /*0010*/ 	.word	index@(triton_poi_fused_mul_sigmoid_24)
        /*0014*/ 	.word	0x00000000


	//----- nvinfo : EIATTR_FRAME_SIZE
	.align		4
.L_3:
        /*0018*/ 	.byte	0x04, 0x11
        /*001a*/ 	.short	(.L_5 - .L_4)
	.align		4
.L_4:
        /*001c*/ 	.word	index@(triton_poi_fused_mul_sigmoid_24)
        /*0020*/ 	.word	0x00000000


	//----- nvinfo : EIATTR_MIN_STACK_SIZE
	.align		4
.L_5:
        /*0024*/ 	.byte	0x04, 0x12
        /*0026*/ 	.short	(.L_7 - .L_6)
	.align		4
.L_6:
        /*0028*/ 	.word	index@(triton_poi_fused_mul_sigmoid_24)
        /*002c*/ 	.word	0x00000000
.L_7:


//--------------------- .nv.info.triton_poi_fused_mul_sigmoid_24 --------------------------
	.section	.nv.info.triton_poi_fused_mul_sigmoid_24,"",@"SHT_CUDA_INFO"
	.sectionflags	@""
	.align	4


	//----- nvinfo : EIATTR_CUDA_API_VERSION
	.align		4
        /*0000*/ 	.byte	0x04, 0x37
        /*0002*/ 	.short	(.L_9 - .L_8)
.L_8:
        /*0004*/ 	.word	0x0000007c


	//----- nvinfo : EIATTR_KPARAM_INFO
	.align		4
.L_9:
        /*0008*/ 	.byte	0x04, 0x17
        /*000a*/ 	.short	(.L_11 - .L_10)
.L_10:
        /*000c*/ 	.word	0x00000000
        /*0010*/ 	.short	0x0002
        /*0012*/ 	.short	0x0010
        /*0014*/ 	.byte	0x00, 0xf0, 0x11, 0x00


	//----- nvinfo : EIATTR_KPARAM_INFO
	.align		4
.L_11:
        /*0018*/ 	.byte	0x04, 0x17
        /*001a*/ 	.short	(.L_13 - .L_12)
.L_12:
        /*001c*/ 	.word	0x00000000
        /*0020*/ 	.short	0x0001
        /*0022*/ 	.short	0x0008
        /*0024*/ 	.byte	0x00, 0xf4, 0x21, 0x00


	//----- nvinfo : EIATTR_KPARAM_INFO
	.align		4
.L_13:
        /*0028*/ 	.byte	0x04, 0x17
        /*002a*/ 	.short	(.L_15 - .L_14)
.L_14:
        /*002c*/ 	.word	0x00000000
        /*0030*/ 	.short	0x0000
        /*0032*/ 	.short	0x0000
        /*0034*/ 	.byte	0x00, 0xf4, 0x21, 0x00


	//----- nvinfo : EIATTR_SPARSE_MMA_MASK
	.align		4
.L_15:
        /*0038*/ 	.byte	0x03, 0x50
        /*003a*/ 	.short	0x0000


	//----- nvinfo : EIATTR_MAXREG_COUNT
	.align		4
        /*003c*/ 	.byte	0x03, 0x1b
        /*003e*/ 	.short	0x00ff


	//----- nvinfo : EIATTR_EXIT_INSTR_OFFSETS
	.align		4
        /*0040*/ 	.byte	0x04, 0x1c
        /*0042*/ 	.short	(.L_17 - .L_16)


	//   ....[0]....
.L_16:
        /*0044*/ 	.word	0x000001e0


	//   ....[1]....
        /*0048*/ 	.word	0x00000200


	//----- nvinfo : EIATTR_REQNTID
	.align		4
.L_17:
        /*004c*/ 	.byte	0x04, 0x10
        /*004e*/ 	.short	(.L_19 - .L_18)
.L_18:
        /*0050*/ 	.word	0x00000080
        /*0054*/ 	.word	0x00000001
        /*0058*/ 	.word	0x00000001


	//----- nvinfo : EIATTR_CRS_STACK_SIZE
	.align		4
.L_19:
        /*005c*/ 	.byte	0x04, 0x1e
        /*005e*/ 	.short	(.L_21 - .L_20)
.L_20:
        /*0060*/ 	.word	0x00000000


	//----- nvinfo : EIATTR_CBANK_PARAM_SIZE
	.align		4
.L_21:
        /*0064*/ 	.byte	0x03, 0x19
        /*0066*/ 	.short	0x0014


	//----- nvinfo : EIATTR_PARAM_CBANK
	.align		4
        /*0068*/ 	.byte	0x04, 0x0a
        /*006a*/ 	.short	(.L_23 - .L_22)
	.align		4
.L_22:
        /*006c*/ 	.word	index@(.nv.constant0.triton_poi_fused_mul_sigmoid_24)
        /*0070*/ 	.short	0x0210
        /*0072*/ 	.short	0x0014


	//----- nvinfo : EIATTR_SW_WAR
	.align		4
.L_23:
        /*0074*/ 	.byte	0x04, 0x36
        /*0076*/ 	.short	(.L_25 - .L_24)
.L_24:
        /*0078*/ 	.word	0x00000008
.L_25:


//--------------------- .nv.callgraph             --------------------------
	.section	.nv.callgraph,"",@"SHT_CUDA_CALLGRAPH"
	.align	4
	.sectionentsize	8
	.align		4
        /*0000*/ 	.word	0x00000000
	.align		4
        /*0004*/ 	.word	0xffffffff
	.align		4
        /*0008*/ 	.word	0x00000000
	.align		4
        /*000c*/ 	.word	0xfffffffe
	.align		4
        /*0010*/ 	.word	0x00000000
	.align		4
        /*0014*/ 	.word	0xfffffffd
	.align		4
        /*0018*/ 	.word	0x00000000
	.align		4
        /*001c*/ 	.word	0xfffffffc


//--------------------- .text.triton_poi_fused_mul_sigmoid_24 --------------------------
	.section	.text.triton_poi_fused_mul_sigmoid_24,"ax",@progbits
	.align	128
        .global         triton_poi_fused_mul_sigmoid_24
        .type           triton_poi_fused_mul_sigmoid_24,@function
        .size           triton_poi_fused_mul_sigmoid_24,(.L_x_3 - triton_poi_fused_mul_sigmoid_24)
        .other          triton_poi_fused_mul_sigmoid_24,@"STO_CUDA_ENTRY STV_DEFAULT"
triton_poi_fused_mul_sigmoid_24:
.text.triton_poi_fused_mul_sigmoid_24:
[----:B------:R-:W0:Y:S02]  /*0000*/  LDC R1, c[0x0][0x28] ;  /* 0x00000a00ff017b82 */ /* 0x000e240000000800 */
[----:B------:R-:W1:Y:S01]  /*0010*/  S2R R0, SR_TID.X ;  /* 0x0000000000007919 */ /* 0x000e620000002100 */
[----:B------:R-:W-:Y:S01]  /*0020*/  ULDC.64 UR4, c[0x0][0x208] ;  /* 0x0000820000047ab9 */ /* 0x000fe20000000a00 */
[----:B------:R-:W-:Y:S01]  /*0030*/  BSSY B0, `(.L_x_0) ;  /* 0x000000a000007945 */ /* 0x000fe20003800000 */
[----:B------:R-:W2:Y:S01]  /*0040*/  S2R R5, SR_CTAID.X ;  /* 0x0000000000057919 */ /* 0x000ea20000002500 */
[----:B-1----:R-:W-:-:S04]  /*0050*/  LOP3.LUT R0, R0, 0x7f, RZ, 0xc0, !PT ;  /* 0x0000007f00007812 */ /* 0x002fc800078ec0ff */
[----:B--2---:R-:W-:Y:S01]  /*0060*/  LEA R5, R5, R0, 0x7 ;  /* 0x0000000005057211 */ /* 0x004fe200078e38ff */
[----:B------:R-:W-:-:S03]  /*0070*/  HFMA2.MMA R0, -RZ, RZ, 0, 0 ;  /* 0x00000000ff007435 */ /* 0x000fc600000001ff */
[----:B------:R-:W-:-:S13]  /*0080*/  ISETP.GE.AND P0, PT, R5, 0xa0, PT ;  /* 0x000000a00500780c */ /* 0x000fda0003f06270 */
[----:B------:R-:W-:Y:S05]  /*0090*/  @P0 BRA `(.L_x_1) ;  /* 0x00000000000c0947 */ /* 0x000fea0003800000 */
[----:B------:R-:W1:Y:S02]  /*00a0*/  LDC.64 R2, c[0x0][0x210] ;  /* 0x00008400ff027b82 */ /* 0x000e640000000a00 */
[----:B-1----:R-:W-:-:S05]  /*00b0*/  IMAD.WIDE R2, R5, 0x4, R2 ;  /* 0x0000000405027825 */ /* 0x002fca00078e0202 */
[----:B------:R1:W5:Y:S02]  /*00c0*/  LDG.E R0, desc[UR4][R2.64] ;  /* 0x0000000402007981 */ /* 0x000364000c1e1900 */
.L_x_1:
[----:B------:R-:W-:Y:S05]  /*00d0*/  BSYNC B0 ;  /* 0x0000000000007941 */ /* 0x000fea0003800000 */
.L_x_0:
[----:B-1---5:R-:W-:Y:S01]  /*00e0*/  FADD R2, RZ, -R0 ;  /* 0x80000000ff027221 */ /* 0x022fe20000000000 */
[----:B------:R-:W-:-:S03]  /*00f0*/  MOV R7, 0x3e800000 ;  /* 0x3e80000000077802 */ /* 0x000fc60000000f00 */
[----:B------:R-:W-:-:S05]  /*0100*/  FMUL R4, R2, 1.4426950216293334961 ;  /* 0x3fb8aa3b02047820 */ /* 0x000fca0000400000 */
[----:B------:R-:W-:-:S13]  /*0110*/  FSETP.GEU.AND P1, PT, R4, -126, PT ;  /* 0xc2fc00000400780b */ /* 0x000fda0003f2e000 */
[----:B------:R-:W-:-:S04]  /*0120*/  @!P1 FMUL R4, R4, 0.5 ;  /* 0x3f00000004049820 */ /* 0x000fc80000400000 */
[----:B------:R-:W1:Y:S02]  /*0130*/  MUFU.EX2 R2, R4 ;  /* 0x0000000400027308 */ /* 0x000e640000000800 */
[----:B-1----:R-:W-:-:S04]  /*0140*/  @!P1 FMUL R2, R2, R2 ;  /* 0x0000000202029220 */ /* 0x002fc80000400000 */
[----:B------:R-:W-:Y:S02]  /*0150*/  FADD R6, R2, 1 ;  /* 0x3f80000002067421 */ /* 0x000fe40000000000 */
[----:B------:R-:W1:Y:S03]  /*0160*/  LDC.64 R2, c[0x0][0x218] ;  /* 0x00008600ff027b82 */ /* 0x000e660000000a00 */
[----:B------:R-:W-:-:S04]  /*0170*/  FSETP.GT.AND P1, PT, R6, 8.50705917302346158658e+37, PT ;  /* 0x7e8000000600780b */ /* 0x000fc80003f24000 */
[----:B------:R-:W-:-:S09]  /*0180*/  FSEL R7, R7, 1, P1 ;  /* 0x3f80000007077808 */ /* 0x000fd20000800000 */
[----:B------:R-:W-:-:S06]  /*0190*/  @P1 FMUL R6, R6, 0.25 ;  /* 0x3e80000006061820 */ /* 0x000fcc0000400000 */
[----:B------:R-:W2:Y:S01]  /*01a0*/  MUFU.RCP R6, R6 ;  /* 0x0000000600067308 */ /* 0x000ea20000001000 */
[----:B-1----:R-:W-:-:S04]  /*01b0*/  IMAD.WIDE R2, R5, 0x4, R2 ;  /* 0x0000000405027825 */ /* 0x002fc800078e0202 */
[----:B--2---:R-:W-:-:S04]  /*01c0*/  FMUL R7, R6, R7 ;  /* 0x0000000706077220 */ /* 0x004fc80000400000 */
[----:B------:R-:W-:Y:S01]  /*01d0*/  FMUL R7, R7, R0 ;  /* 0x0000000007077220 */ /* 0x000fe20000400000 */
[----:B------:R-:W-:Y:S06]  /*01e0*/  @P0 EXIT ;  /* 0x000000000000094d */ /* 0x000fec0003800000 */
[----:B------:R-:W-:Y:S01]  /*01f0*/  STG.E desc[UR4][R2.64], R7 ;  /* 0x0000000702007986 */ /* 0x000fe2000c101904 */
[----:B------:R-:W-:Y:S05]  /*0200*/  EXIT ;  /* 0x000000000000794d */ /* 0x000fea0003800000 */
.L_x_2:
[----:B------:R-:W-:-:S00]  /*0210*/  BRA `(.L_x_2) ;  /* 0xfffffffc00fc7947 */ /* 0x000fc0000383ffff */
[----:B------:R-:W-:-:S00]  /*0220*/  NOP ;  /* 0x0000000000007918 */ /* 0x000fc00000000000 */
        /* <DEDUP_REMOVED lines=13> */
.L_x_3:


//--------------------- .nv.constant0.triton_poi_fused_mul_sigmoid_24 --------------------------
	.section	.nv.constant0.triton_poi_fused_mul_sigmoid_24,"a",@progbits
	.sectionflags	@""
	.align	4
.nv.constant0.triton_poi_fused_mul_sigmoid_24:
	.zero		548
